//
// Generated by NVIDIA NVVM Compiler
//
// Compiler Build ID: CL-36424714
// Cuda compilation tools, release 13.0, V13.0.88
// Based on NVVM 20.0.0
//

.version 9.0
.target sm_100
.address_size 64

	// .globl	_Z11identifiersPjS_

.visible .entry _Z11identifiersPjS_(
	.param .u64 .ptr .align 1 _Z11identifiersPjS__param_0,
	.param .u64 .ptr .align 1 _Z11identifiersPjS__param_1
)
{
	.reg .b32 	%r<5>;
	.reg .b64 	%rd<8>;

	ld.param.u64 	%rd1, [_Z11identifiersPjS__param_0];
	ld.param.u64 	%rd2, [_Z11identifiersPjS__param_1];
	cvta.to.global.u64 	%rd3, %rd2;
	cvta.to.global.u64 	%rd4, %rd1;
	mov.u32 	%r1, %ntid.x;
	mov.u32 	%r2, %ctaid.x;
	mov.u32 	%r3, %tid.x;
	mad.lo.s32 	%r4, %r1, %r2, %r3;
	mul.wide.u32 	%rd5, %r4, 4;
	add.s64 	%rd6, %rd4, %rd5;
	st.global.u32 	[%rd6], %r3;
	add.s64 	%rd7, %rd3, %rd5;
	st.global.u32 	[%rd7], %r2;
	ret;

}


// ===== COMPILED SASS (sm_100) =====

	.target	sm_100

	.elftype	@"ET_EXEC"


//--------------------- .note.nv.tkinfo           --------------------------
	.section	.note.nv.tkinfo,"",@"SHT_NOTE"
	.sectionflags	@"SHF_NOTE_NV_TKINFO"
	.tkinfo
        /*0018*/ 	.word	0x00000002
        /*0030*/ 	.string	""
        /*0030*/ 	.string	"ptxas"
        /*0030*/ 	.string	"Cuda compilation tools, release 13.0, V13.0.88"
        /*0030*/ 	.string	"Build cuda_13.0.r13.0/compiler.36424714_0"
        /*0030*/ 	.string	"-arch sm_100 -m 64 "



//--------------------- .note.nv.cuinfo           --------------------------
	.section	.note.nv.cuinfo,"",@"SHT_NOTE"
	.sectionflags	@"SHF_NOTE_NV_CUINFO"
        /*0018*/ 	.short	0x0002
        /*001a*/ 	.short	0x0064
        /*001c*/ 	.short	0x0082
	.zero		2


//--------------------- .nv.info                  --------------------------
	.section	.nv.info,"",@"SHT_CUDA_INFO"
	.align	4


	//----- nvinfo : EIATTR_REGCOUNT
	.align		4
        /*0000*/ 	.byte	0x04, 0x2f
        /*0002*/ 	.short	(.L_1 - .L_0)
	.align		4
.L_0:
        /*0004*/ 	.word	index@(_Z11identifiersPjS_)
        /*0008*/ 	.word	0x0000000c


	//----- nvinfo : EIATTR_FRAME_SIZE
	.align		4
.L_1:
        /*000c*/ 	.byte	0x04, 0x11
        /*000e*/ 	.short	(.L_3 - .L_2)
	.align		4
.L_2:
        /*0010*/ 	.word	index@(_Z11identifiersPjS_)
        /*0014*/ 	.word	0x00000000


	//----- nvinfo : EIATTR_MIN_STACK_SIZE
	.align		4
.L_3:
        /*0018*/ 	.byte	0x04, 0x12
        /*001a*/ 	.short	(.L_5 - .L_4)
	.align		4
.L_4:
        /*001c*/ 	.word	index@(_Z11identifiersPjS_)
        /*0020*/ 	.word	0x00000000
.L_5:


//--------------------- .nv.compat                --------------------------
	.section	.nv.compat,"",@"SHT_CUDA_COMPAT_INFO"
	.align	4
        /*0000*/ 	.byte	0x02, 0x09, 0x00, 0x00, 0x02, 0x02, 0x01, 0x00, 0x02, 0x05, 0x05, 0x00, 0x03, 0x07, 0x01, 0x01
        /*0010*/ 	.byte	0x02, 0x03, 0x00, 0x00, 0x02, 0x06, 0x01, 0x00, 0x04, 0x0b, 0x08, 0x00, 0x09, 0x00, 0x00, 0x00
        /*0020*/ 	.byte	0x00, 0x00, 0x00, 0x00


//--------------------- .nv.info._Z11identifiersPjS_ --------------------------
	.section	.nv.info._Z11identifiersPjS_,"",@"SHT_CUDA_INFO"
	.sectionflags	@""
	.align	4


	//----- nvinfo : EIATTR_CUDA_API_VERSION
	.align		4
        /*0000*/ 	.byte	0x04, 0x37
        /*0002*/ 	.short	(.L_7 - .L_6)
.L_6:
        /*0004*/ 	.word	0x00000082


	//----- nvinfo : EIATTR_KPARAM_INFO
	.align		4
.L_7:
        /*0008*/ 	.byte	0x04, 0x17
        /*000a*/ 	.short	(.L_9 - .L_8)
.L_8:
        /*000c*/ 	.word	0x00000000
        /*0010*/ 	.short	0x0001
        /*0012*/ 	.short	0x0008
        /*0014*/ 	.byte	0x00, 0xf5, 0x21, 0x00


	//----- nvinfo : EIATTR_KPARAM_INFO
	.align		4
.L_9:
        /*0018*/ 	.byte	0x04, 0x17
        /*001a*/ 	.short	(.L_11 - .L_10)
.L_10:
        /*001c*/ 	.word	0x00000000
        /*0020*/ 	.short	0x0000
        /*0022*/ 	.short	0x0000
        /*0024*/ 	.byte	0x00, 0xf5, 0x21, 0x00


	//----- nvinfo : EIATTR_SPARSE_MMA_MASK
	.align		4
.L_11:
        /*0028*/ 	.byte	0x03, 0x50
        /*002a*/ 	.short	0x0000


	//----- nvinfo : EIATTR_MAXREG_COUNT
	.align		4
        /*002c*/ 	.byte	0x03, 0x1b
        /*002e*/ 	.short	0x00ff


	//----- nvinfo : EIATTR_MERCURY_ISA_VERSION
	.align		4
        /*0030*/ 	.byte	0x03, 0x5f
        /*0032*/ 	.short	0x0101


	//----- nvinfo : EIATTR_VRC_CTA_INIT_COUNT
	.align		4
        /*0034*/ 	.byte	0x02, 0x4a
	.zero		1
	.zero		1


	//----- nvinfo : EIATTR_EXIT_INSTR_OFFSETS
	.align		4
        /*0038*/ 	.byte	0x04, 0x1c
        /*003a*/ 	.short	(.L_13 - .L_12)


	//   ....[0]....
.L_12:
        /*003c*/ 	.word	0x000000c0


	//----- nvinfo : EIATTR_CBANK_PARAM_SIZE
	.align		4
.L_13:
        /*0040*/ 	.byte	0x03, 0x19
        /*0042*/ 	.short	0x0010


	//----- nvinfo : EIATTR_PARAM_CBANK
	.align		4
        /*0044*/ 	.byte	0x04, 0x0a
        /*0046*/ 	.short	(.L_15 - .L_14)
	.align		4
.L_14:
        /*0048*/ 	.word	index@(.nv.constant0._Z11identifiersPjS_)
        /*004c*/ 	.short	0x0380
        /*004e*/ 	.short	0x0010


	//----- nvinfo : EIATTR_SW_WAR
	.align		4
.L_15:
        /*0050*/ 	.byte	0x04, 0x36
        /*0052*/ 	.short	(.L_17 - .L_16)
.L_16:
        /*0054*/ 	.word	0x00000008
.L_17:


//--------------------- .nv.callgraph             --------------------------
	.section	.nv.callgraph,"",@"SHT_CUDA_CALLGRAPH"
	.align	4
	.sectionentsize	8
	.align		4
        /*0000*/ 	.word	0x00000000
	.align		4
        /*0004*/ 	.word	0xffffffff
	.align		4
        /*0008*/ 	.word	0x00000000
	.align		4
        /*000c*/ 	.word	0xfffffffe
	.align		4
        /*0010*/ 	.word	0x00000000
	.align		4
        /*0014*/ 	.word	0xfffffffd
	.align		4
        /*0018*/ 	.word	0x00000000
	.align		4
        /*001c*/ 	.word	0xfffffffc


//--------------------- .text._Z11identifiersPjS_ --------------------------
	.section	.text._Z11identifiersPjS_,"ax",@progbits
	.align	128
        .global         _Z11identifiersPjS_
        .type           _Z11identifiersPjS_,@function
        .size           _Z11identifiersPjS_,(.L_x_1 - _Z11identifiersPjS_)
        .other          _Z11identifiersPjS_,@"STO_CUDA_ENTRY STV_DEFAULT"
_Z11identifiersPjS_:
.text._Z11identifiersPjS_:
[----:B------:R-:W-:Y:S01]  /*0000*/  LDC R1, c[0x0][0x37c] ;  /* 0x0000df00ff017b82 */ /* 0x000fe20000000800 */
[----:B------:R-:W0:Y:S07]  /*0010*/  S2R R9, SR_CTAID.X ;  /* 0x0000000000097919 */ /* 0x000e2e0000002500 */
[----:B------:R-:W1:Y:S01]  /*0020*/  LDC.64 R2, c[0x0][0x380] ;  /* 0x0000e000ff027b82 */ /* 0x000e620000000a00 */
[----:B------:R-:W0:Y:S01]  /*0030*/  LDCU UR6, c[0x0][0x360] ;  /* 0x00006c00ff0677ac */ /* 0x000e220008000800 */
[----:B------:R-:W0:Y:S01]  /*0040*/  S2R R0, SR_TID.X ;  /* 0x0000000000007919 */ /* 0x000e220000002100 */
[----:B------:R-:W2:Y:S05]  /*0050*/  LDCU.64 UR4, c[0x0][0x358] ;  /* 0x00006b00ff0477ac */ /* 0x000eaa0008000a00 */
[----:B------:R-:W3:Y:S01]  /*0060*/  LDC.64 R4, c[0x0][0x388] ;  /* 0x0000e200ff047b82 */ /* 0x000ee20000000a00 */
[----:B0-----:R-:W-:-:S04]  /*0070*/  IMAD R7, R9, UR6, R0 ;  /* 0x0000000609077c24 */ /* 0x001fc8000f8e0200 */
[----:B-1----:R-:W-:-:S04]  /*0080*/  IMAD.WIDE.U32 R2, R7, 0x4, R2 ;  /* 0x0000000407027825 */ /* 0x002fc800078e0002 */
[----:B---3--:R-:W-:Y:S01]  /*0090*/  IMAD.WIDE.U32 R4, R7, 0x4, R4 ;  /* 0x0000000407047825 */ /* 0x008fe200078e0004 */
[----:B--2---:R-:W-:Y:S04]  /*00a0*/  STG.E desc[UR4][R2.64], R0 ;  /* 0x0000000002007986 */ /* 0x004fe8000c101904 */
[----:B------:R-:W-:Y:S01]  /*00b0*/  STG.E desc[UR4][R4.64], R9 ;  /* 0x0000000904007986 */ /* 0x000fe2000c101904 */
[----:B------:R-:W-:Y:S05]  /*00c0*/  EXIT ;  /* 0x000000000000794d */ /* 0x000fea0003800000 */
.L_x_0:
[----:B------:R-:W-:-:S00]  /*00d0*/  BRA `(.L_x_0) ;  /* 0xfffffffc00fc7947 */ /* 0x000fc0000383ffff */
[----:B------:R-:W-:-:S00]  /*00e0*/  NOP ;  /* 0x0000000000007918 */ /* 0x000fc00000000000 */
        /* <DEDUP_REMOVED lines=9> */
.L_x_1:


//--------------------- .nv.shared.reserved.0     --------------------------
	.section	.nv.shared.reserved.0,"aw",@nobits
	.weak		__nv_reservedSMEM_offset_0_alias
	.size		__nv_reservedSMEM_offset_0_alias, 0, 64
	.other		__nv_reservedSMEM_offset_0_alias,@"STO_CUDA_RESERVED_SHARED STV_DEFAULT"
__nv_reservedSMEM_offset_0_alias:
	.zero		0
	.zero		64


//--------------------- .nv.constant0._Z11identifiersPjS_ --------------------------
	.section	.nv.constant0._Z11identifiersPjS_,"a",@progbits
	.sectionflags	@""
	.align	4
.nv.constant0._Z11identifiersPjS_:
	.zero		912


//--------------------- SYMBOLS --------------------------

	.type		.nv.reservedSmem.offset0,@object
	.size		.nv.reservedSmem.offset0,0x4
